//
// Generated by NVIDIA NVVM Compiler
//
// Compiler Build ID: CL-36424714
// Cuda compilation tools, release 13.0, V13.0.88
// Based on NVVM 20.0.0
//

.version 9.0
.target sm_100
.address_size 64

	// .globl	_Z19game_of_life_kernelPKhPhi
// _ZZ19game_of_life_kernelPKhPhiE4tile has been demoted

.visible .entry _Z19game_of_life_kernelPKhPhi(
	.param .u64 .ptr .align 1 _Z19game_of_life_kernelPKhPhi_param_0,
	.param .u64 .ptr .align 1 _Z19game_of_life_kernelPKhPhi_param_1,
	.param .u32 _Z19game_of_life_kernelPKhPhi_param_2
)
{
	.reg .pred 	%p<37>;
	.reg .b16 	%rs<51>;
	.reg .b32 	%r<67>;
	.reg .b64 	%rd<37>;
	// demoted variable
	.shared .align 1 .b8 _ZZ19game_of_life_kernelPKhPhiE4tile[1156];
	ld.param.u64 	%rd3, [_Z19game_of_life_kernelPKhPhi_param_0];
	ld.param.u64 	%rd2, [_Z19game_of_life_kernelPKhPhi_param_1];
	ld.param.u32 	%r15, [_Z19game_of_life_kernelPKhPhi_param_2];
	cvta.to.global.u64 	%rd1, %rd3;
	mov.u32 	%r16, %ctaid.x;
	shl.b32 	%r17, %r16, 5;
	mov.u32 	%r1, %tid.x;
	add.s32 	%r2, %r17, %r1;
	mov.u32 	%r18, %ctaid.y;
	shl.b32 	%r19, %r18, 5;
	mov.u32 	%r3, %tid.y;
	add.s32 	%r20, %r19, %r3;
	max.u32 	%r21, %r2, %r20;
	setp.lt.u32 	%p1, %r21, %r15;
	setp.ge.u32 	%p4, %r21, %r15;
	mov.b16 	%rs42, 0;
	@%p4 bra 	$L__BB0_2;
	mad.lo.s32 	%r22, %r15, %r20, %r2;
	cvt.s64.s32 	%rd4, %r22;
	add.s64 	%rd5, %rd1, %rd4;
	ld.global.nc.u8 	%rs20, [%rd5];
	cvt.u16.u8 	%rs42, %rs20;
$L__BB0_2:
	mov.u32 	%r23, _ZZ19game_of_life_kernelPKhPhiE4tile;
	mad.lo.s32 	%r5, %r3, 34, %r23;
	add.s32 	%r6, %r5, 34;
	add.s32 	%r7, %r6, %r1;
	st.shared.u8 	[%r7+1], %rs42;
	setp.ne.s32 	%p5, %r1, 0;
	@%p5 bra 	$L__BB0_6;
	add.s32 	%r27, %r2, -1;
	max.u32 	%r28, %r27, %r20;
	setp.ge.u32 	%p10, %r28, %r15;
	mov.b16 	%rs43, 0;
	@%p10 bra 	$L__BB0_5;
	mul.lo.s32 	%r29, %r15, %r20;
	cvt.s64.s32 	%rd10, %r29;
	cvt.s64.s32 	%rd11, %r2;
	add.s64 	%rd12, %rd10, %rd11;
	add.s64 	%rd13, %rd1, %rd12;
	ld.global.nc.u8 	%rs24, [%rd13+-1];
	cvt.u16.u8 	%rs43, %rs24;
$L__BB0_5:
	st.shared.u8 	[%r6], %rs43;
	mov.pred 	%p35, 0;
	bra.uni 	$L__BB0_10;
$L__BB0_6:
	setp.ne.s32 	%p7, %r1, 31;
	mov.pred 	%p35, 0;
	@%p7 bra 	$L__BB0_10;
	add.s32 	%r24, %r2, 1;
	max.u32 	%r25, %r24, %r20;
	setp.ge.u32 	%p8, %r25, %r15;
	mov.b16 	%rs44, 0;
	@%p8 bra 	$L__BB0_9;
	mul.lo.s32 	%r26, %r15, %r20;
	cvt.s64.s32 	%rd6, %r26;
	cvt.s64.s32 	%rd7, %r2;
	add.s64 	%rd8, %rd6, %rd7;
	add.s64 	%rd9, %rd1, %rd8;
	ld.global.nc.u8 	%rs22, [%rd9+1];
	cvt.u16.u8 	%rs44, %rs22;
$L__BB0_9:
	st.shared.u8 	[%r5+67], %rs44;
	mov.pred 	%p35, -1;
$L__BB0_10:
	setp.ne.s32 	%p12, %r3, 0;
	@%p12 bra 	$L__BB0_14;
	add.s32 	%r8, %r20, -1;
	max.u32 	%r34, %r2, %r8;
	setp.ge.u32 	%p17, %r34, %r15;
	mov.b16 	%rs45, 0;
	@%p17 bra 	$L__BB0_13;
	mad.lo.s32 	%r35, %r15, %r8, %r2;
	cvt.s64.s32 	%rd16, %r35;
	add.s64 	%rd17, %rd1, %rd16;
	ld.global.nc.u8 	%rs28, [%rd17];
	cvt.u16.u8 	%rs45, %rs28;
$L__BB0_13:
	add.s32 	%r37, %r23, %r1;
	st.shared.u8 	[%r37+1], %rs45;
	mov.pred 	%p36, 0;
	bra.uni 	$L__BB0_18;
$L__BB0_14:
	setp.ne.s32 	%p14, %r3, 31;
	mov.pred 	%p36, 0;
	@%p14 bra 	$L__BB0_18;
	add.s32 	%r9, %r20, 1;
	max.u32 	%r30, %r2, %r9;
	setp.ge.u32 	%p15, %r30, %r15;
	mov.b16 	%rs46, 0;
	@%p15 bra 	$L__BB0_17;
	mad.lo.s32 	%r31, %r15, %r9, %r2;
	cvt.s64.s32 	%rd14, %r31;
	add.s64 	%rd15, %rd1, %rd14;
	ld.global.nc.u8 	%rs26, [%rd15];
	cvt.u16.u8 	%rs46, %rs26;
$L__BB0_17:
	add.s32 	%r33, %r23, %r1;
	st.shared.u8 	[%r33+1123], %rs46;
	mov.pred 	%p36, -1;
$L__BB0_18:
	or.b32  	%r38, %r1, %r3;
	setp.ne.s32 	%p19, %r38, 0;
	@%p19 bra 	$L__BB0_22;
	add.s32 	%r10, %r20, -1;
	add.s32 	%r39, %r2, -1;
	max.u32 	%r40, %r39, %r10;
	setp.ge.u32 	%p20, %r40, %r15;
	mov.b16 	%rs47, 0;
	@%p20 bra 	$L__BB0_21;
	mul.lo.s32 	%r41, %r15, %r10;
	cvt.s64.s32 	%rd18, %r41;
	cvt.s64.s32 	%rd19, %r2;
	add.s64 	%rd20, %rd18, %rd19;
	add.s64 	%rd21, %rd1, %rd20;
	ld.global.nc.u8 	%rs30, [%rd21+-1];
	cvt.u16.u8 	%rs47, %rs30;
$L__BB0_21:
	st.shared.u8 	[_ZZ19game_of_life_kernelPKhPhiE4tile], %rs47;
$L__BB0_22:
	setp.ne.s32 	%p21, %r3, 0;
	not.pred 	%p22, %p35;
	or.pred  	%p23, %p21, %p22;
	@%p23 bra 	$L__BB0_26;
	add.s32 	%r11, %r20, -1;
	add.s32 	%r42, %r2, 1;
	max.u32 	%r43, %r42, %r11;
	setp.ge.u32 	%p24, %r43, %r15;
	mov.b16 	%rs48, 0;
	@%p24 bra 	$L__BB0_25;
	mul.lo.s32 	%r44, %r15, %r11;
	cvt.s64.s32 	%rd22, %r44;
	cvt.s64.s32 	%rd23, %r2;
	add.s64 	%rd24, %rd22, %rd23;
	add.s64 	%rd25, %rd1, %rd24;
	ld.global.nc.u8 	%rs32, [%rd25+1];
	cvt.u16.u8 	%rs48, %rs32;
$L__BB0_25:
	st.shared.u8 	[_ZZ19game_of_life_kernelPKhPhiE4tile+33], %rs48;
$L__BB0_26:
	setp.ne.s32 	%p25, %r1, 0;
	not.pred 	%p26, %p36;
	or.pred  	%p27, %p25, %p26;
	@%p27 bra 	$L__BB0_30;
	add.s32 	%r12, %r20, 1;
	add.s32 	%r45, %r2, -1;
	max.u32 	%r46, %r45, %r12;
	setp.ge.u32 	%p28, %r46, %r15;
	mov.b16 	%rs49, 0;
	@%p28 bra 	$L__BB0_29;
	mul.lo.s32 	%r47, %r15, %r12;
	cvt.s64.s32 	%rd26, %r47;
	cvt.s64.s32 	%rd27, %r2;
	add.s64 	%rd28, %rd26, %rd27;
	add.s64 	%rd29, %rd1, %rd28;
	ld.global.nc.u8 	%rs34, [%rd29+-1];
	cvt.u16.u8 	%rs49, %rs34;
$L__BB0_29:
	st.shared.u8 	[_ZZ19game_of_life_kernelPKhPhiE4tile+1122], %rs49;
$L__BB0_30:
	and.pred  	%p29, %p35, %p36;
	not.pred 	%p30, %p29;
	@%p30 bra 	$L__BB0_34;
	add.s32 	%r13, %r20, 1;
	add.s32 	%r48, %r2, 1;
	max.u32 	%r49, %r48, %r13;
	setp.ge.u32 	%p31, %r49, %r15;
	mov.b16 	%rs50, 0;
	@%p31 bra 	$L__BB0_33;
	mul.lo.s32 	%r50, %r15, %r13;
	cvt.s64.s32 	%rd30, %r50;
	cvt.s64.s32 	%rd31, %r2;
	add.s64 	%rd32, %rd30, %rd31;
	add.s64 	%rd33, %rd1, %rd32;
	ld.global.nc.u8 	%rs36, [%rd33+1];
	cvt.u16.u8 	%rs50, %rs36;
$L__BB0_33:
	st.shared.u8 	[_ZZ19game_of_life_kernelPKhPhiE4tile+1155], %rs50;
$L__BB0_34:
	bar.sync 	0;
	not.pred 	%p32, %p1;
	@%p32 bra 	$L__BB0_36;
	ld.shared.u8 	%r51, [%r7+-34];
	ld.shared.u8 	%r52, [%r7+-33];
	add.s32 	%r53, %r52, %r51;
	ld.shared.u8 	%r54, [%r7+-32];
	add.s32 	%r55, %r53, %r54;
	ld.shared.u8 	%r56, [%r7];
	add.s32 	%r57, %r55, %r56;
	ld.shared.u8 	%r58, [%r7+2];
	add.s32 	%r59, %r57, %r58;
	ld.shared.u8 	%r60, [%r7+34];
	add.s32 	%r61, %r59, %r60;
	ld.shared.u8 	%r62, [%r7+35];
	add.s32 	%r63, %r61, %r62;
	ld.shared.u8 	%r64, [%r7+36];
	add.s32 	%r65, %r63, %r64;
	ld.shared.u8 	%rs37, [%r7+1];
	setp.eq.s32 	%p33, %r65, 3;
	setp.eq.s32 	%p34, %r65, 2;
	and.b16  	%rs38, %rs37, 1;
	selp.u16 	%rs39, 1, 0, %p33;
	selp.b16 	%rs40, %rs38, 0, %p34;
	or.b16  	%rs41, %rs40, %rs39;
	mad.lo.s32 	%r66, %r15, %r20, %r2;
	cvt.s64.s32 	%rd34, %r66;
	cvta.to.global.u64 	%rd35, %rd2;
	add.s64 	%rd36, %rd35, %rd34;
	st.global.u8 	[%rd36], %rs41;
$L__BB0_36:
	ret;

}


// ===== COMPILED SASS (sm_100) =====

	.target	sm_100

	.elftype	@"ET_EXEC"


//--------------------- .note.nv.tkinfo           --------------------------
	.section	.note.nv.tkinfo,"",@"SHT_NOTE"
	.sectionflags	@"SHF_NOTE_NV_TKINFO"
	.tkinfo
        /*0018*/ 	.word	0x00000002
        /*0030*/ 	.string	""
        /*0030*/ 	.string	"ptxas"
        /*0030*/ 	.string	"Cuda compilation tools, release 13.0, V13.0.88"
        /*0030*/ 	.string	"Build cuda_13.0.r13.0/compiler.36424714_0"
        /*0030*/ 	.string	"-arch sm_100 -m 64 "



//--------------------- .note.nv.cuinfo           --------------------------
	.section	.note.nv.cuinfo,"",@"SHT_NOTE"
	.sectionflags	@"SHF_NOTE_NV_CUINFO"
        /*0018*/ 	.short	0x0002
        /*001a*/ 	.short	0x0064
        /*001c*/ 	.short	0x0082
	.zero		2


//--------------------- .nv.info                  --------------------------
	.section	.nv.info,"",@"SHT_CUDA_INFO"
	.align	4


	//----- nvinfo : EIATTR_REGCOUNT
	.align		4
        /*0000*/ 	.byte	0x04, 0x2f
        /*0002*/ 	.short	(.L_1 - .L_0)
	.align		4
.L_0:
        /*0004*/ 	.word	index@(_Z19game_of_life_kernelPKhPhi)
        /*0008*/ 	.word	0x0000000f


	//----- nvinfo : EIATTR_FRAME_SIZE
	.align		4
.L_1:
        /*000c*/ 	.byte	0x04, 0x11
        /*000e*/ 	.short	(.L_3 - .L_2)
	.align		4
.L_2:
        /*0010*/ 	.word	index@(_Z19game_of_life_kernelPKhPhi)
        /*0014*/ 	.word	0x00000000


	//----- nvinfo : EIATTR_MIN_STACK_SIZE
	.align		4
.L_3:
        /*0018*/ 	.byte	0x04, 0x12
        /*001a*/ 	.short	(.L_5 - .L_4)
	.align		4
.L_4:
        /*001c*/ 	.word	index@(_Z19game_of_life_kernelPKhPhi)
        /*0020*/ 	.word	0x00000000
.L_5:


//--------------------- .nv.compat                --------------------------
	.section	.nv.compat,"",@"SHT_CUDA_COMPAT_INFO"
	.align	4
        /*0000*/ 	.byte	0x02, 0x09, 0x00, 0x00, 0x02, 0x02, 0x01, 0x00, 0x02, 0x05, 0x05, 0x00, 0x03, 0x07, 0x01, 0x01
        /*0010*/ 	.byte	0x02, 0x03, 0x00, 0x00, 0x02, 0x06, 0x01, 0x00, 0x04, 0x0b, 0x08, 0x00, 0x09, 0x00, 0x00, 0x00
        /*0020*/ 	.byte	0x00, 0x00, 0x00, 0x00


//--------------------- .nv.info._Z19game_of_life_kernelPKhPhi --------------------------
	.section	.nv.info._Z19game_of_life_kernelPKhPhi,"",@"SHT_CUDA_INFO"
	.sectionflags	@""
	.align	4


	//----- nvinfo : EIATTR_CUDA_API_VERSION
	.align		4
        /*0000*/ 	.byte	0x04, 0x37
        /*0002*/ 	.short	(.L_7 - .L_6)
.L_6:
        /*0004*/ 	.word	0x00000082


	//----- nvinfo : EIATTR_KPARAM_INFO
	.align		4
.L_7:
        /*0008*/ 	.byte	0x04, 0x17
        /*000a*/ 	.short	(.L_9 - .L_8)
.L_8:
        /*000c*/ 	.word	0x00000000
        /*0010*/ 	.short	0x0002
        /*0012*/ 	.short	0x0010
        /*0014*/ 	.byte	0x00, 0xf0, 0x11, 0x00


	//----- nvinfo : EIATTR_KPARAM_INFO
	.align		4
.L_9:
        /*0018*/ 	.byte	0x04, 0x17
        /*001a*/ 	.short	(.L_11 - .L_10)
.L_10:
        /*001c*/ 	.word	0x00000000
        /*0020*/ 	.short	0x0001
        /*0022*/ 	.short	0x0008
        /*0024*/ 	.byte	0x00, 0xf5, 0x21, 0x00


	//----- nvinfo : EIATTR_KPARAM_INFO
	.align		4
.L_11:
        /*0028*/ 	.byte	0x04, 0x17
        /*002a*/ 	.short	(.L_13 - .L_12)
.L_12:
        /*002c*/ 	.word	0x00000000
        /*0030*/ 	.short	0x0000
        /*0032*/ 	.short	0x0000
        /*0034*/ 	.byte	0x00, 0xf5, 0x21, 0x00


	//----- nvinfo : EIATTR_SPARSE_MMA_MASK
	.align		4
.L_13:
        /*0038*/ 	.byte	0x03, 0x50
        /*003a*/ 	.short	0x0000


	//----- nvinfo : EIATTR_MAXREG_COUNT
	.align		4
        /*003c*/ 	.byte	0x03, 0x1b
        /*003e*/ 	.short	0x00ff


	//----- nvinfo : EIATTR_NUM_BARRIERS
	.align		4
        /*0040*/ 	.byte	0x02, 0x4c
        /*0042*/ 	.byte	0x01
	.zero		1


	//----- nvinfo : EIATTR_MERCURY_ISA_VERSION
	.align		4
        /*0044*/ 	.byte	0x03, 0x5f
        /*0046*/ 	.short	0x0101


	//----- nvinfo : EIATTR_VRC_CTA_INIT_COUNT
	.align		4
        /*0048*/ 	.byte	0x02, 0x4a
	.zero		1
	.zero		1


	//----- nvinfo : EIATTR_EXIT_INSTR_OFFSETS
	.align		4
        /*004c*/ 	.byte	0x04, 0x1c
        /*004e*/ 	.short	(.L_15 - .L_14)


	//   ....[0]....
.L_14:
        /*0050*/ 	.word	0x00000b00


	//   ....[1]....
        /*0054*/ 	.word	0x00000c90


	//----- nvinfo : EIATTR_CRS_STACK_SIZE
	.align		4
.L_15:
        /*0058*/ 	.byte	0x04, 0x1e
        /*005a*/ 	.short	(.L_17 - .L_16)
.L_16:
        /*005c*/ 	.word	0x00000000


	//----- nvinfo : EIATTR_CBANK_PARAM_SIZE
	.align		4
.L_17:
        /*0060*/ 	.byte	0x03, 0x19
        /*0062*/ 	.short	0x0014


	//----- nvinfo : EIATTR_PARAM_CBANK
	.align		4
        /*0064*/ 	.byte	0x04, 0x0a
        /*0066*/ 	.short	(.L_19 - .L_18)
	.align		4
.L_18:
        /*0068*/ 	.word	index@(.nv.constant0._Z19game_of_life_kernelPKhPhi)
        /*006c*/ 	.short	0x0380
        /*006e*/ 	.short	0x0014


	//----- nvinfo : EIATTR_SW_WAR
	.align		4
.L_19:
        /*0070*/ 	.byte	0x04, 0x36
        /*0072*/ 	.short	(.L_21 - .L_20)
.L_20:
        /*0074*/ 	.word	0x00000008
.L_21:


//--------------------- .nv.callgraph             --------------------------
	.section	.nv.callgraph,"",@"SHT_CUDA_CALLGRAPH"
	.align	4
	.sectionentsize	8
	.align		4
        /*0000*/ 	.word	0x00000000
	.align		4
        /*0004*/ 	.word	0xffffffff
	.align		4
        /*0008*/ 	.word	0x00000000
	.align		4
        /*000c*/ 	.word	0xfffffffe
	.align		4
        /*0010*/ 	.word	0x00000000
	.align		4
        /*0014*/ 	.word	0xfffffffd
	.align		4
        /*0018*/ 	.word	0x00000000
	.align		4
        /*001c*/ 	.word	0xfffffffc


//--------------------- .text._Z19game_of_life_kernelPKhPhi --------------------------
	.section	.text._Z19game_of_life_kernelPKhPhi,"ax",@progbits
	.align	128
        .global         _Z19game_of_life_kernelPKhPhi
        .type           _Z19game_of_life_kernelPKhPhi,@function
        .size           _Z19game_of_life_kernelPKhPhi,(.L_x_31 - _Z19game_of_life_kernelPKhPhi)
        .other          _Z19game_of_life_kernelPKhPhi,@"STO_CUDA_ENTRY STV_DEFAULT"
_Z19game_of_life_kernelPKhPhi:
.text._Z19game_of_life_kernelPKhPhi:
[----:B------:R-:W-:Y:S01]  /*0000*/  LDC R1, c[0x0][0x37c] ;  /* 0x0000df00ff017b82 */ /* 0x000fe20000000800 */
[----:B------:R-:W0:Y:S01]  /*0010*/  S2R R4, SR_TID.X ;  /* 0x0000000000047919 */ /* 0x000e220000002100 */
[----:B------:R-:W1:Y:S01]  /*0020*/  LDCU UR8, c[0x0][0x390] ;  /* 0x00007200ff0877ac */ /* 0x000e620008000800 */
[----:B------:R-:W-:Y:S01]  /*0030*/  PRMT R9, RZ, 0x7610, R9 ;  /* 0x00007610ff097816 */ /* 0x000fe20000000009 */
[----:B------:R-:W0:Y:S01]  /*0040*/  S2R R3, SR_CTAID.X ;  /* 0x0000000000037919 */ /* 0x000e220000002500 */
[----:B------:R-:W2:Y:S01]  /*0050*/  LDCU.64 UR6, c[0x0][0x358] ;  /* 0x00006b00ff0677ac */ /* 0x000ea20008000a00 */
[----:B------:R-:W3:Y:S01]  /*0060*/  S2R R0, SR_CTAID.Y ;  /* 0x0000000000007919 */ /* 0x000ee20000002600 */
[----:B------:R-:W3:Y:S01]  /*0070*/  S2R R5, SR_TID.Y ;  /* 0x0000000000057919 */ /* 0x000ee20000002200 */
[----:B0-----:R-:W-:Y:S02]  /*0080*/  IMAD R3, R3, 0x20, R4 ;  /* 0x0000002003037824 */ /* 0x001fe400078e0204 */
[----:B---3--:R-:W-:-:S05]  /*0090*/  IMAD R0, R0, 0x20, R5 ;  /* 0x0000002000007824 */ /* 0x008fca00078e0205 */
[----:B------:R-:W-:-:S04]  /*00a0*/  VIMNMX.U32 R8, PT, PT, R3, R0, !PT ;  /* 0x0000000003087248 */ /* 0x000fc80007fe0000 */
[----:B-1----:R-:W-:-:S13]  /*00b0*/  ISETP.GE.U32.AND P0, PT, R8, UR8, PT ;  /* 0x0000000808007c0c */ /* 0x002fda000bf06070 */
[----:B------:R-:W0:Y:S01]  /*00c0*/  @!P0 LDC.64 R6, c[0x0][0x380] ;  /* 0x0000e000ff068b82 */ /* 0x000e220000000a00 */
[----:B------:R-:W-:-:S05]  /*00d0*/  @!P0 IMAD R2, R0, UR8, R3 ;  /* 0x0000000800028c24 */ /* 0x000fca000f8e0203 */
[----:B0-----:R-:W-:-:S04]  /*00e0*/  @!P0 IADD3 R6, P1, PT, R2, R6, RZ ;  /* 0x0000000602068210 */ /* 0x001fc80007f3e0ff */
[----:B------:R-:W-:-:S05]  /*00f0*/  @!P0 LEA.HI.X.SX32 R7, R2, R7, 0x1, P1 ;  /* 0x0000000702078211 */ /* 0x000fca00008f0eff */
[----:B--2---:R-:W2:Y:S01]  /*0100*/  @!P0 LDG.E.U8.CONSTANT R9, desc[UR6][R6.64] ;  /* 0x0000000606098981 */ /* 0x004ea2000c1e9100 */
[----:B------:R-:W0:Y:S01]  /*0110*/  S2UR UR5, SR_CgaCtaId ;  /* 0x00000000000579c3 */ /* 0x000e220000008800 */
[----:B------:R-:W-:Y:S01]  /*0120*/  UMOV UR4, 0x400 ;  /* 0x0000040000047882 */ /* 0x000fe20000000000 */
[----:B------:R-:W-:Y:S01]  /*0130*/  ISETP.NE.AND P0, PT, R4, RZ, PT ;  /* 0x000000ff0400720c */ /* 0x000fe20003f05270 */
[----:B------:R-:W-:Y:S01]  /*0140*/  BSSY.RECONVERGENT B0, `(.L_x_0) ;  /* 0x000002a000007945 */ /* 0x000fe20003800200 */
[----:B------:R-:W-:Y:S01]  /*0150*/  ISETP.GE.U32.AND P2, PT, R8, UR8, PT ;  /* 0x0000000808007c0c */ /* 0x000fe2000bf46070 */
[----:B0-----:R-:W-:-:S06]  /*0160*/  ULEA UR4, UR5, UR4, 0x18 ;  /* 0x0000000405047291 */ /* 0x001fcc000f8ec0ff */
[----:B------:R-:W-:-:S04]  /*0170*/  IMAD.U32 R2, RZ, RZ, UR4 ;  /* 0x00000004ff027e24 */ /* 0x000fc8000f8e00ff */
[----:B------:R-:W-:-:S04]  /*0180*/  IMAD R11, R5, 0x22, R2 ;  /* 0x00000022050b7824 */ /* 0x000fc800078e0202 */
[----:B------:R-:W-:-:S05]  /*0190*/  IMAD.IADD R2, R11, 0x1, R4 ;  /* 0x000000010b027824 */ /* 0x000fca00078e0204 */
[----:B--2---:R0:W-:Y:S01]  /*01a0*/  STS.U8 [R2+0x23], R9 ;  /* 0x0000230902007388 */ /* 0x0041e20000000000 */
[----:B------:R-:W-:Y:S05]  /*01b0*/  @P0 BRA `(.L_x_1) ;  /* 0x0000000000400947 */ /* 0x000fea0003800000 */
[----:B------:R-:W-:Y:S01]  /*01c0*/  VIADDMNMX.U32 R6, R3, 0xffffffff, R0, !PT ;  /* 0xffffffff03067846 */ /* 0x000fe20007800000 */
[----:B------:R-:W-:Y:S03]  /*01d0*/  BSSY.RECONVERGENT B1, `(.L_x_2) ;  /* 0x000000b000017945 */ /* 0x000fe60003800200 */
[----:B------:R-:W-:Y:S02]  /*01e0*/  ISETP.GE.U32.AND P0, PT, R6, UR8, PT ;  /* 0x0000000806007c0c */ /* 0x000fe4000bf06070 */
[----:B------:R-:W-:-:S11]  /*01f0*/  PRMT R6, RZ, 0x7610, R6 ;  /* 0x00007610ff067816 */ /* 0x000fd60000000006 */
[----:B------:R-:W-:Y:S05]  /*0200*/  @P0 BRA `(.L_x_3) ;  /* 0x00000000001c0947 */ /* 0x000fea0003800000 */
[----:B------:R-:W1:Y:S01]  /*0210*/  LDCU.64 UR10, c[0x0][0x380] ;  /* 0x00007000ff0a77ac */ /* 0x000e620008000a00 */
[----:B------:R-:W-:Y:S01]  /*0220*/  IMAD R6, R0, UR8, RZ ;  /* 0x0000000800067c24 */ /* 0x000fe2000f8e02ff */
[----:B------:R-:W-:-:S04]  /*0230*/  SHF.R.S32.HI R8, RZ, 0x1f, R3 ;  /* 0x0000001fff087819 */ /* 0x000fc80000011403 */
[----:B------:R-:W-:Y:S02]  /*0240*/  SHF.R.S32.HI R7, RZ, 0x1f, R6 ;  /* 0x0000001fff077819 */ /* 0x000fe40000011406 */
[----:B-1----:R-:W-:-:S04]  /*0250*/  IADD3 R6, P0, P1, R6, UR10, R3 ;  /* 0x0000000a06067c10 */ /* 0x002fc8000f91e003 */
[----:B------:R-:W-:-:S05]  /*0260*/  IADD3.X R7, PT, PT, R7, UR11, R8, P0, P1 ;  /* 0x0000000b07077c10 */ /* 0x000fca00087e2408 */
[----:B------:R1:W5:Y:S04]  /*0270*/  LDG.E.U8.CONSTANT R6, desc[UR6][R6.64+-0x1] ;  /* 0xffffff0606067981 */ /* 0x000368000c1e9100 */
.L_x_3:
[----:B------:R-:W-:Y:S05]  /*0280*/  BSYNC.RECONVERGENT B1 ;  /* 0x0000000000017941 */ /* 0x000fea0003800200 */
.L_x_2:
[----:B-----5:R2:W-:Y:S01]  /*0290*/  STS.U8 [R11+0x22], R6 ;  /* 0x000022060b007388 */ /* 0x0205e20000000000 */
[----:B------:R-:W-:Y:S01]  /*02a0*/  PLOP3.LUT P0, PT, PT, PT, PT, 0x8, 0x80 ;  /* 0x000000000080781c */ /* 0x000fe20003f0e170 */
[----:B------:R-:W-:-:S12]  /*02b0*/  BRA `(.L_x_4) ;  /* 0x0000000000487947 */ /* 0x000fd80003800000 */
.L_x_1:
[----:B------:R-:W-:Y:S02]  /*02c0*/  ISETP.NE.AND P1, PT, R4, 0x1f, PT ;  /* 0x0000001f0400780c */ /* 0x000fe40003f25270 */
[----:B------:R-:W-:-:S11]  /*02d0*/  PLOP3.LUT P0, PT, PT, PT, PT, 0x8, 0x80 ;  /* 0x000000000080781c */ /* 0x000fd60003f0e170 */
        /* <DEDUP_REMOVED lines=13> */
.L_x_6:
[----:B------:R-:W-:Y:S05]  /*03b0*/  BSYNC.RECONVERGENT B1 ;  /* 0x0000000000017941 */ /* 0x000fea0003800200 */
.L_x_5:
[----:B-----5:R3:W-:Y:S01]  /*03c0*/  STS.U8 [R11+0x43], R6 ;  /* 0x000043060b007388 */ /* 0x0207e20000000000 */
[----:B------:R-:W-:-:S13]  /*03d0*/  PLOP3.LUT P0, PT, PT, PT, PT, 0x80, 0x8 ;  /* 0x000000000008781c */ /* 0x000fda0003f0f070 */
.L_x_4:
[----:B------:R-:W-:Y:S05]  /*03e0*/  BSYNC.RECONVERGENT B0 ;  /* 0x0000000000007941 */ /* 0x000fea0003800200 */
.L_x_0:
[----:B------:R-:W-:Y:S01]  /*03f0*/  ISETP.NE.AND P1, PT, R5, RZ, PT ;  /* 0x000000ff0500720c */ /* 0x000fe20003f25270 */
[----:B------:R-:W-:-:S12]  /*0400*/  BSSY.RECONVERGENT B0, `(.L_x_7) ;  /* 0x0000022000007945 */ /* 0x000fd80003800200 */
[----:B------:R-:W-:Y:S05]  /*0410*/  @P1 BRA `(.L_x_8) ;  /* 0x00000000003c1947 */ /* 0x000fea0003800000 */
[----:B--23--:R-:W-:Y:S01]  /*0420*/  VIADD R6, R0, 0xffffffff ;  /* 0xffffffff00067836 */ /* 0x00cfe20000000000 */
[----:B------:R-:W-:Y:S04]  /*0430*/  BSSY.RECONVERGENT B1, `(.L_x_9) ;  /* 0x000000a000017945 */ /* 0x000fe80003800200 */
[----:B-1----:R-:W-:-:S04]  /*0440*/  VIMNMX.U32 R7, PT, PT, R3, R6, !PT ;  /* 0x0000000603077248 */ /* 0x002fc80007fe0000 */
[----:B------:R-:W-:Y:S02]  /*0450*/  ISETP.GE.U32.AND P1, PT, R7, UR8, PT ;  /* 0x0000000807007c0c */ /* 0x000fe4000bf26070 */
[----:B------:R-:W-:-:S11]  /*0460*/  PRMT R7, RZ, 0x7610, R7 ;  /* 0x00007610ff077816 */ /* 0x000fd60000000007 */
[----:B------:R-:W-:Y:S05]  /*0470*/  @P1 BRA `(.L_x_10) ;  /* 0x0000000000141947 */ /* 0x000fea0003800000 */
[----:B------:R-:W1:Y:S01]  /*0480*/  LDCU.64 UR10, c[0x0][0x380] ;  /* 0x00007000ff0a77ac */ /* 0x000e620008000a00 */
[----:B------:R-:W-:-:S05]  /*0490*/  IMAD R7, R6, UR8, R3 ;  /* 0x0000000806077c24 */ /* 0x000fca000f8e0203 */
[----:B-1----:R-:W-:-:S04]  /*04a0*/  IADD3 R6, P1, PT, R7, UR10, RZ ;  /* 0x0000000a07067c10 */ /* 0x002fc8000ff3e0ff */
[----:B------:R-:W-:-:S06]  /*04b0*/  LEA.HI.X.SX32 R7, R7, UR11, 0x1, P1 ;  /* 0x0000000b07077c11 */ /* 0x000fcc00088f0eff */
[----:B------:R1:W5:Y:S03]  /*04c0*/  LDG.E.U8.CONSTANT R7, desc[UR6][R6.64] ;  /* 0x0000000606077981 */ /* 0x000366000c1e9100 */
.L_x_10:
[----:B------:R-:W-:Y:S05]  /*04d0*/  BSYNC.RECONVERGENT B1 ;  /* 0x0000000000017941 */ /* 0x000fea0003800200 */
.L_x_9:
[----:B-----5:R2:W-:Y:S01]  /*04e0*/  STS.U8 [R4+UR4+0x1], R7 ;  /* 0x0000010704007988 */ /* 0x0205e20008000004 */
[----:B------:R-:W-:Y:S01]  /*04f0*/  PLOP3.LUT P1, PT, PT, PT, PT, 0x8, 0x80 ;  /* 0x000000000080781c */ /* 0x000fe20003f2e170 */
[----:B------:R-:W-:-:S12]  /*0500*/  BRA `(.L_x_11) ;  /* 0x0000000000447947 */ /* 0x000fd80003800000 */
.L_x_8:
[----:B------:R-:W-:Y:S02]  /*0510*/  ISETP.NE.AND P3, PT, R5, 0x1f, PT ;  /* 0x0000001f0500780c */ /* 0x000fe40003f65270 */
[----:B------:R-:W-:-:S11]  /*0520*/  PLOP3.LUT P1, PT, PT, PT, PT, 0x8, 0x80 ;  /* 0x000000000080781c */ /* 0x000fd60003f2e170 */
        /* <DEDUP_REMOVED lines=12> */
.L_x_13:
[----:B------:R-:W-:Y:S05]  /*05f0*/  BSYNC.RECONVERGENT B1 ;  /* 0x0000000000017941 */ /* 0x000fea0003800200 */
.L_x_12:
[----:B-----5:R4:W-:Y:S01]  /*0600*/  STS.U8 [R4+UR4+0x463], R7 ;  /* 0x0004630704007988 */ /* 0x0209e20008000004 */
[----:B------:R-:W-:-:S13]  /*0610*/  PLOP3.LUT P1, PT, PT, PT, PT, 0x80, 0x8 ;  /* 0x000000000008781c */ /* 0x000fda0003f2f070 */
.L_x_11:
[----:B------:R-:W-:Y:S05]  /*0620*/  BSYNC.RECONVERGENT B0 ;  /* 0x0000000000007941 */ /* 0x000fea0003800200 */
.L_x_7:
[----:B------:R-:W-:Y:S01]  /*0630*/  LOP3.LUT P3, RZ, R4, R5, RZ, 0xfc, !PT ;  /* 0x0000000504ff7212 */ /* 0x000fe2000786fcff */
[----:B------:R-:W-:-:S12]  /*0640*/  BSSY.RECONVERGENT B0, `(.L_x_14) ;  /* 0x0000011000007945 */ /* 0x000fd80003800200 */
[----:B------:R-:W-:Y:S05]  /*0650*/  @P3 BRA `(.L_x_15) ;  /* 0x00000000003c3947 */ /* 0x000fea0003800000 */
[----:B------:R-:W-:Y:S01]  /*0660*/  VIADD R8, R0, 0xffffffff ;  /* 0xffffffff00087836 */ /* 0x000fe20000000000 */
[----:B------:R-:W-:Y:S04]  /*0670*/  BSSY.RECONVERGENT B1, `(.L_x_16) ;  /* 0x000000c000017945 */ /* 0x000fe80003800200 */
[----:B-123--:R-:W-:-:S04]  /*0680*/  VIADDMNMX.U32 R6, R3, 0xffffffff, R8, !PT ;  /* 0xffffffff03067846 */ /* 0x00efc80007800008 */
[----:B------:R-:W-:Y:S02]  /*0690*/  ISETP.GE.U32.AND P3, PT, R6, UR8, PT ;  /* 0x0000000806007c0c */ /* 0x000fe4000bf66070 */
[----:B------:R-:W-:-:S11]  /*06a0*/  PRMT R6, RZ, 0x7610, R6 ;  /* 0x00007610ff067816 */ /* 0x000fd60000000006 */
[----:B------:R-:W-:Y:S05]  /*06b0*/  @P3 BRA `(.L_x_17) ;  /* 0x00000000001c3947 */ /* 0x000fea0003800000 */
[----:B------:R-:W1:Y:S01]  /*06c0*/  LDCU.64 UR10, c[0x0][0x380] ;  /* 0x00007000ff0a77ac */ /* 0x000e620008000a00 */
[----:B------:R-:W-:Y:S01]  /*06d0*/  IMAD R6, R8, UR8, RZ ;  /* 0x0000000808067c24 */ /* 0x000fe2000f8e02ff */
[----:B------:R-:W-:-:S04]  /*06e0*/  SHF.R.S32.HI R8, RZ, 0x1f, R3 ;  /* 0x0000001fff087819 */ /* 0x000fc80000011403 */
[----:B----4-:R-:W-:Y:S02]  /*06f0*/  SHF.R.S32.HI R7, RZ, 0x1f, R6 ;  /* 0x0000001fff077819 */ /* 0x010fe40000011406 */
[----:B-1----:R-:W-:-:S04]  /*0700*/  IADD3 R6, P3, P4, R6, UR10, R3 ;  /* 0x0000000a06067c10 */ /* 0x002fc8000fc7e003 */
[----:B------:R-:W-:-:S05]  /*0710*/  IADD3.X R7, PT, PT, R7, UR11, R8, P3, P4 ;  /* 0x0000000b07077c10 */ /* 0x000fca0009fe8408 */
[----:B------:R1:W5:Y:S04]  /*0720*/  LDG.E.U8.CONSTANT R6, desc[UR6][R6.64+-0x1] ;  /* 0xffffff0606067981 */ /* 0x000368000c1e9100 */
.L_x_17:
[----:B------:R-:W-:Y:S05]  /*0730*/  BSYNC.RECONVERGENT B1 ;  /* 0x0000000000017941 */ /* 0x000fea0003800200 */
.L_x_16:
[----:B-----5:R2:W-:Y:S02]  /*0740*/  STS.U8 [UR4], R6 ;  /* 0x00000006ff007988 */ /* 0x0205e40008000004 */
.L_x_15:
[----:B------:R-:W-:Y:S05]  /*0750*/  BSYNC.RECONVERGENT B0 ;  /* 0x0000000000007941 */ /* 0x000fea0003800200 */
.L_x_14:
[----:B------:R-:W-:Y:S01]  /*0760*/  ISETP.NE.OR P3, PT, R5, RZ, !P0 ;  /* 0x000000ff0500720c */ /* 0x000fe20004765670 */
[----:B------:R-:W-:-:S12]  /*0770*/  BSSY.RECONVERGENT B0, `(.L_x_18) ;  /* 0x0000011000007945 */ /* 0x000fd80003800200 */
[----:B------:R-:W-:Y:S05]  /*0780*/  @P3 BRA `(.L_x_19) ;  /* 0x00000000003c3947 */ /* 0x000fea0003800000 */
[----:B------:R-:W-:Y:S01]  /*0790*/  VIADD R8, R0, 0xffffffff ;  /* 0xffffffff00087836 */ /* 0x000fe20000000000 */
[----:B------:R-:W-:Y:S01]  /*07a0*/  BSSY.RECONVERGENT B1, `(.L_x_20) ;  /* 0x000000c000017945 */ /* 0x000fe20003800200 */
[----:B-123--:R-:W-:-:S03]  /*07b0*/  PRMT R6, RZ, 0x7610, R6 ;  /* 0x00007610ff067816 */ /* 0x00efc60000000006 */
[----:B------:R-:W-:-:S04]  /*07c0*/  VIADDMNMX.U32 R5, R3, 0x1, R8, !PT ;  /* 0x0000000103057846 */ /* 0x000fc80007800008 */
[----:B------:R-:W-:-:S13]  /*07d0*/  ISETP.GE.U32.AND P3, PT, R5, UR8, PT ;  /* 0x0000000805007c0c */ /* 0x000fda000bf66070 */
[----:B------:R-:W-:Y:S05]  /*07e0*/  @P3 BRA `(.L_x_21) ;  /* 0x00000000001c3947 */ /* 0x000fea0003800000 */
[----:B------:R-:W1:Y:S01]  /*07f0*/  LDCU.64 UR10, c[0x0][0x380] ;  /* 0x00007000ff0a77ac */ /* 0x000e620008000a00 */
[----:B------:R-:W-:Y:S01]  /*0800*/  IMAD R6, R8, UR8, RZ ;  /* 0x0000000808067c24 */ /* 0x000fe2000f8e02ff */
[----:B------:R-:W-:-:S04]  /*0810*/  SHF.R.S32.HI R8, RZ, 0x1f, R3 ;  /* 0x0000001fff087819 */ /* 0x000fc80000011403 */
[----:B------:R-:W-:Y:S02]  /*0820*/  SHF.R.S32.HI R5, RZ, 0x1f, R6 ;  /* 0x0000001fff057819 */ /* 0x000fe40000011406 */
[----:B-1----:R-:W-:-:S04]  /*0830*/  IADD3 R6, P3, P4, R6, UR10, R3 ;  /* 0x0000000a06067c10 */ /* 0x002fc8000fc7e003 */
[----:B----4-:R-:W-:-:S05]  /*0840*/  IADD3.X R7, PT, PT, R5, UR11, R8, P3, P4 ;  /* 0x0000000b05077c10 */ /* 0x010fca0009fe8408 */
[----:B------:R1:W5:Y:S04]  /*0850*/  LDG.E.U8.CONSTANT R6, desc[UR6][R6.64+0x1] ;  /* 0x0000010606067981 */ /* 0x000368000c1e9100 */
.L_x_21:
[----:B------:R-:W-:Y:S05]  /*0860*/  BSYNC.RECONVERGENT B1 ;  /* 0x0000000000017941 */ /* 0x000fea0003800200 */
.L_x_20:
[----:B-----5:R2:W-:Y:S02]  /*0870*/  STS.U8 [UR4+0x21], R6 ;  /* 0x00002106ff007988 */ /* 0x0205e40008000004 */
.L_x_19:
[----:B------:R-:W-:Y:S05]  /*0880*/  BSYNC.RECONVERGENT B0 ;  /* 0x0000000000007941 */ /* 0x000fea0003800200 */
.L_x_18:
[----:B------:R-:W-:Y:S01]  /*0890*/  ISETP.NE.OR P3, PT, R4, RZ, !P1 ;  /* 0x000000ff0400720c */ /* 0x000fe20004f65670 */
[----:B------:R-:W-:-:S12]  /*08a0*/  BSSY.RECONVERGENT B0, `(.L_x_22) ;  /* 0x0000011000007945 */ /* 0x000fd80003800200 */
[----:B------:R-:W-:Y:S05]  /*08b0*/  @P3 BRA `(.L_x_23) ;  /* 0x00000000003c3947 */ /* 0x000fea0003800000 */
[----:B-123--:R-:W-:Y:S01]  /*08c0*/  VIADD R6, R0, 0x1 ;  /* 0x0000000100067836 */ /* 0x00efe20000000000 */
[----:B------:R-:W-:Y:S04]  /*08d0*/  BSSY.RECONVERGENT B1, `(.L_x_24) ;  /* 0x000000c000017945 */ /* 0x000fe80003800200 */
[----:B----4-:R-:W-:-:S04]  /*08e0*/  VIADDMNMX.U32 R4, R3, 0xffffffff, R6, !PT ;  /* 0xffffffff03047846 */ /* 0x010fc80007800006 */
        /* <DEDUP_REMOVED lines=10> */
.L_x_25:
[----:B------:R-:W-:Y:S05]  /*0990*/  BSYNC.RECONVERGENT B1 ;  /* 0x0000000000017941 */ /* 0x000fea0003800200 */
.L_x_24:
[----:B-----5:R2:W-:Y:S02]  /*09a0*/  STS.U8 [UR4+0x462], R4 ;  /* 0x00046204ff007988 */ /* 0x0205e40008000004 */
.L_x_23:
[----:B------:R-:W-:Y:S05]  /*09b0*/  BSYNC.RECONVERGENT B0 ;  /* 0x0000000000007941 */ /* 0x000fea0003800200 */
.L_x_22:
[----:B------:R-:W-:Y:S01]  /*09c0*/  PLOP3.LUT P0, PT, P0, P1, PT, 0x80, 0x8 ;  /* 0x000000000008781c */ /* 0x000fe20000703070 */
[----:B------:R-:W-:-:S12]  /*09d0*/  BSSY.RECONVERGENT B0, `(.L_x_26) ;  /* 0x0000011000007945 */ /* 0x000fd80003800200 */
[----:B------:R-:W-:Y:S05]  /*09e0*/  @!P0 BRA `(.L_x_27) ;  /* 0x00000000003c8947 */ /* 0x000fea0003800000 */
        /* <DEDUP_REMOVED lines=13> */
.L_x_29:
[----:B------:R-:W-:Y:S05]  /*0ac0*/  BSYNC.RECONVERGENT B1 ;  /* 0x0000000000017941 */ /* 0x000fea0003800200 */
.L_x_28:
[----:B-----5:R2:W-:Y:S02]  /*0ad0*/  STS.U8 [UR4+0x483], R4 ;  /* 0x00048304ff007988 */ /* 0x0205e40008000004 */
.L_x_27:
[----:B------:R-:W-:Y:S05]  /*0ae0*/  BSYNC.RECONVERGENT B0 ;  /* 0x0000000000007941 */ /* 0x000fea0003800200 */
.L_x_26:
[----:B------:R-:W-:Y:S06]  /*0af0*/  BAR.SYNC.DEFER_BLOCKING 0x0 ;  /* 0x0000000000007b1d */ /* 0x000fec0000010000 */
[----:B------:R-:W-:Y:S05]  /*0b00*/  @P2 EXIT ;  /* 0x000000000000294d */ /* 0x000fea0003800000 */
[----:B--2-4-:R-:W-:Y:S01]  /*0b10*/  LDS.U8 R4, [R2] ;  /* 0x0000000002047984 */ /* 0x014fe20000000000 */
[----:B------:R-:W2:Y:S03]  /*0b20*/  LDCU.64 UR4, c[0x0][0x388] ;  /* 0x00007100ff0477ac */ /* 0x000ea60008000a00 */
[----:B-1----:R-:W-:Y:S04]  /*0b30*/  LDS.U8 R5, [R2+0x1] ;  /* 0x0000010002057984 */ /* 0x002fe80000000000 */
[----:B---3--:R-:W1:Y:S04]  /*0b40*/  LDS.U8 R6, [R2+0x2] ;  /* 0x0000020002067984 */ /* 0x008e680000000000 */
[----:B------:R-:W-:Y:S04]  /*0b50*/  LDS.U8 R7, [R2+0x22] ;  /* 0x0000220002077984 */ /* 0x000fe80000000000 */
[----:B------:R-:W3:Y:S04]  /*0b60*/  LDS.U8 R8, [R2+0x24] ;  /* 0x0000240002087984 */ /* 0x000ee80000000000 */
[----:B0-----:R-:W-:Y:S04]  /*0b70*/  LDS.U8 R9, [R2+0x44] ;  /* 0x0000440002097984 */ /* 0x001fe80000000000 */
[----:B------:R-:W0:Y:S04]  /*0b80*/  LDS.U8 R10, [R2+0x45] ;  /* 0x00004500020a7984 */ /* 0x000e280000000000 */
[----:B------:R-:W4:Y:S04]  /*0b90*/  LDS.U8 R11, [R2+0x46] ;  /* 0x00004600020b7984 */ /* 0x000f280000000000 */
[----:B------:R-:W5:Y:S01]  /*0ba0*/  LDS.U8 R12, [R2+0x23] ;  /* 0x00002300020c7984 */ /* 0x000f620000000000 */
[----:B-1----:R-:W-:Y:S01]  /*0bb0*/  IADD3 R4, PT, PT, R6, R5, R4 ;  /* 0x0000000506047210 */ /* 0x002fe20007ffe004 */
[----:B------:R-:W-:-:S03]  /*0bc0*/  IMAD R5, R0, UR8, R3 ;  /* 0x0000000800057c24 */ /* 0x000fc6000f8e0203 */
[----:B---3--:R-:W-:-:S04]  /*0bd0*/  IADD3 R4, PT, PT, R8, R4, R7 ;  /* 0x0000000408047210 */ /* 0x008fc80007ffe007 */
[----:B0-----:R-:W-:-:S05]  /*0be0*/  IADD3 R4, PT, PT, R10, R4, R9 ;  /* 0x000000040a047210 */ /* 0x001fca0007ffe009 */
[----:B----4-:R-:W-:Y:S01]  /*0bf0*/  IMAD.IADD R4, R4, 0x1, R11 ;  /* 0x0000000104047824 */ /* 0x010fe200078e020b */
[----:B-----5:R-:W-:-:S04]  /*0c00*/  LOP3.LUT R12, R12, 0x1, RZ, 0xc0, !PT ;  /* 0x000000010c0c7812 */ /* 0x020fc800078ec0ff */
[C---:B------:R-:W-:Y:S02]  /*0c10*/  ISETP.NE.AND P0, PT, R4.reuse, 0x3, PT ;  /* 0x000000030400780c */ /* 0x040fe40003f05270 */
[----:B------:R-:W-:Y:S02]  /*0c20*/  ISETP.NE.AND P1, PT, R4, 0x2, PT ;  /* 0x000000020400780c */ /* 0x000fe40003f25270 */
[C---:B--2---:R-:W-:Y:S02]  /*0c30*/  IADD3 R4, P2, PT, R5.reuse, UR4, RZ ;  /* 0x0000000405047c10 */ /* 0x044fe4000ff5e0ff */
[----:B------:R-:W-:Y:S02]  /*0c40*/  SEL R0, RZ, 0x1, P0 ;  /* 0x00000001ff007807 */ /* 0x000fe40000000000 */
[----:B------:R-:W-:Y:S02]  /*0c50*/  SEL R3, R12, RZ, !P1 ;  /* 0x000000ff0c037207 */ /* 0x000fe40004800000 */
[----:B------:R-:W-:-:S02]  /*0c60*/  LEA.HI.X.SX32 R5, R5, UR5, 0x1, P2 ;  /* 0x0000000505057c11 */ /* 0x000fc400090f0eff */
[----:B------:R-:W-:-:S05]  /*0c70*/  LOP3.LUT R3, R3, R0, RZ, 0xfc, !PT ;  /* 0x0000000003037212 */ /* 0x000fca00078efcff */
[----:B------:R-:W-:Y:S01]  /*0c80*/  STG.E.U8 desc[UR6][R4.64], R3 ;  /* 0x0000000304007986 */ /* 0x000fe2000c101106 */
[----:B------:R-:W-:Y:S05]  /*0c90*/  EXIT ;  /* 0x000000000000794d */ /* 0x000fea0003800000 */
.L_x_30:
[----:B------:R-:W-:-:S00]  /*0ca0*/  BRA `(.L_x_30) ;  /* 0xfffffffc00fc7947 */ /* 0x000fc0000383ffff */
[----:B------:R-:W-:-:S00]  /*0cb0*/  NOP ;  /* 0x0000000000007918 */ /* 0x000fc00000000000 */
        /* <DEDUP_REMOVED lines=12> */
.L_x_31:


//--------------------- .nv.shared._Z19game_of_life_kernelPKhPhi --------------------------
	.section	.nv.shared._Z19game_of_life_kernelPKhPhi,"aw",@nobits
	.sectionflags	@""
.nv.shared._Z19game_of_life_kernelPKhPhi:
	.zero		2180


//--------------------- .nv.shared.reserved.0     --------------------------
	.section	.nv.shared.reserved.0,"aw",@nobits
	.weak		__nv_reservedSMEM_offset_0_alias
	.size		__nv_reservedSMEM_offset_0_alias, 0, 64
	.other		__nv_reservedSMEM_offset_0_alias,@"STO_CUDA_RESERVED_SHARED STV_DEFAULT"
__nv_reservedSMEM_offset_0_alias:
	.zero		0
	.zero		64


//--------------------- .nv.constant0._Z19game_of_life_kernelPKhPhi --------------------------
	.section	.nv.constant0._Z19game_of_life_kernelPKhPhi,"a",@progbits
	.sectionflags	@""
	.align	4
.nv.constant0._Z19game_of_life_kernelPKhPhi:
	.zero		916


//--------------------- SYMBOLS --------------------------

	.type		.nv.reservedSmem.offset0,@object
	.size		.nv.reservedSmem.offset0,0x4
	.type		.nv.reservedSmem.cap,@object
	.size		.nv.reservedSmem.cap,0x4
